//
// Generated by NVIDIA NVVM Compiler
//
// Compiler Build ID: CL-36424714
// Cuda compilation tools, release 13.0, V13.0.88
// Based on NVVM 20.0.0
//

.version 9.0
.target sm_100
.address_size 64


.entry _ZN6nvtext6detail23update_sentence_lengthsEPjS1_m(
	.param .u64 .ptr .align 1 _ZN6nvtext6detail23update_sentence_lengthsEPjS1_m_param_0,
	.param .u64 .ptr .align 1 _ZN6nvtext6detail23update_sentence_lengthsEPjS1_m_param_1,
	.param .u64 _ZN6nvtext6detail23update_sentence_lengthsEPjS1_m_param_2
)
{
	.reg .pred 	%p<2>;
	.reg .b32 	%r<9>;
	.reg .b64 	%rd<11>;

	ld.param.u64 	%rd2, [_ZN6nvtext6detail23update_sentence_lengthsEPjS1_m_param_0];
	ld.param.u64 	%rd3, [_ZN6nvtext6detail23update_sentence_lengthsEPjS1_m_param_1];
	ld.param.u64 	%rd4, [_ZN6nvtext6detail23update_sentence_lengthsEPjS1_m_param_2];
	mov.u32 	%r1, %tid.x;
	mov.u32 	%r2, %ntid.x;
	mov.u32 	%r3, %ctaid.x;
	mad.lo.s32 	%r4, %r2, %r3, %r1;
	add.s32 	%r5, %r4, 1;
	cvt.u64.u32 	%rd1, %r5;
	setp.lt.u64 	%p1, %rd4, %rd1;
	@%p1 bra 	$L__BB0_2;
	cvta.to.global.u64 	%rd5, %rd2;
	cvta.to.global.u64 	%rd6, %rd3;
	shl.b64 	%rd7, %rd1, 2;
	add.s64 	%rd8, %rd5, %rd7;
	ld.global.u32 	%r6, [%rd8];
	add.s32 	%r7, %r6, -1;
	mul.wide.u32 	%rd9, %r7, 4;
	add.s64 	%rd10, %rd6, %rd9;
	ld.global.u32 	%r8, [%rd10];
	st.global.u32 	[%rd8], %r8;
$L__BB0_2:
	ret;

}


// ===== COMPILED SASS (sm_100) =====

	.target	sm_100

	.elftype	@"ET_EXEC"


//--------------------- .note.nv.tkinfo           --------------------------
	.section	.note.nv.tkinfo,"",@"SHT_NOTE"
	.sectionflags	@"SHF_NOTE_NV_TKINFO"
	.tkinfo
        /*0018*/ 	.word	0x00000002
        /*0030*/ 	.string	""
        /*0030*/ 	.string	"ptxas"
        /*0030*/ 	.string	"Cuda compilation tools, release 13.0, V13.0.88"
        /*0030*/ 	.string	"Build cuda_13.0.r13.0/compiler.36424714_0"
        /*0030*/ 	.string	"-arch sm_100 -m 64 "



//--------------------- .note.nv.cuinfo           --------------------------
	.section	.note.nv.cuinfo,"",@"SHT_NOTE"
	.sectionflags	@"SHF_NOTE_NV_CUINFO"
        /*0018*/ 	.short	0x0002
        /*001a*/ 	.short	0x0064
        /*001c*/ 	.short	0x0082
	.zero		2


//--------------------- .nv.info                  --------------------------
	.section	.nv.info,"",@"SHT_CUDA_INFO"
	.align	4


	//----- nvinfo : EIATTR_REGCOUNT
	.align		4
        /*0000*/ 	.byte	0x04, 0x2f
        /*0002*/ 	.short	(.L_1 - .L_0)
	.align		4
.L_0:
        /*0004*/ 	.word	index@(_ZN6nvtext6detail23update_sentence_lengthsEPjS1_m)
        /*0008*/ 	.word	0x0000000a


	//----- nvinfo : EIATTR_FRAME_SIZE
	.align		4
.L_1:
        /*000c*/ 	.byte	0x04, 0x11
        /*000e*/ 	.short	(.L_3 - .L_2)
	.align		4
.L_2:
        /*0010*/ 	.word	index@(_ZN6nvtext6detail23update_sentence_lengthsEPjS1_m)
        /*0014*/ 	.word	0x00000000


	//----- nvinfo : EIATTR_MIN_STACK_SIZE
	.align		4
.L_3:
        /*0018*/ 	.byte	0x04, 0x12
        /*001a*/ 	.short	(.L_5 - .L_4)
	.align		4
.L_4:
        /*001c*/ 	.word	index@(_ZN6nvtext6detail23update_sentence_lengthsEPjS1_m)
        /*0020*/ 	.word	0x00000000
.L_5:


//--------------------- .nv.compat                --------------------------
	.section	.nv.compat,"",@"SHT_CUDA_COMPAT_INFO"
	.align	4
        /*0000*/ 	.byte	0x02, 0x09, 0x00, 0x00, 0x02, 0x02, 0x01, 0x00, 0x02, 0x05, 0x05, 0x00, 0x03, 0x07, 0x01, 0x01
        /*0010*/ 	.byte	0x02, 0x03, 0x00, 0x00, 0x02, 0x06, 0x01, 0x00, 0x04, 0x0b, 0x08, 0x00, 0x09, 0x00, 0x00, 0x00
        /*0020*/ 	.byte	0x00, 0x00, 0x00, 0x00


//--------------------- .nv.info._ZN6nvtext6detail23update_sentence_lengthsEPjS1_m --------------------------
	.section	.nv.info._ZN6nvtext6detail23update_sentence_lengthsEPjS1_m,"",@"SHT_CUDA_INFO"
	.sectionflags	@""
	.align	4


	//----- nvinfo : EIATTR_CUDA_API_VERSION
	.align		4
        /*0000*/ 	.byte	0x04, 0x37
        /*0002*/ 	.short	(.L_7 - .L_6)
.L_6:
        /*0004*/ 	.word	0x00000082


	//----- nvinfo : EIATTR_KPARAM_INFO
	.align		4
.L_7:
        /*0008*/ 	.byte	0x04, 0x17
        /*000a*/ 	.short	(.L_9 - .L_8)
.L_8:
        /*000c*/ 	.word	0x00000000
        /*0010*/ 	.short	0x0002
        /*0012*/ 	.short	0x0010
        /*0014*/ 	.byte	0x00, 0xf0, 0x21, 0x00


	//----- nvinfo : EIATTR_KPARAM_INFO
	.align		4
.L_9:
        /*0018*/ 	.byte	0x04, 0x17
        /*001a*/ 	.short	(.L_11 - .L_10)
.L_10:
        /*001c*/ 	.word	0x00000000
        /*0020*/ 	.short	0x0001
        /*0022*/ 	.short	0x0008
        /*0024*/ 	.byte	0x00, 0xf5, 0x21, 0x00


	//----- nvinfo : EIATTR_KPARAM_INFO
	.align		4
.L_11:
        /*0028*/ 	.byte	0x04, 0x17
        /*002a*/ 	.short	(.L_13 - .L_12)
.L_12:
        /*002c*/ 	.word	0x00000000
        /*0030*/ 	.short	0x0000
        /*0032*/ 	.short	0x0000
        /*0034*/ 	.byte	0x00, 0xf5, 0x21, 0x00


	//----- nvinfo : EIATTR_SPARSE_MMA_MASK
	.align		4
.L_13:
        /*0038*/ 	.byte	0x03, 0x50
        /*003a*/ 	.short	0x0000


	//----- nvinfo : EIATTR_MAXREG_COUNT
	.align		4
        /*003c*/ 	.byte	0x03, 0x1b
        /*003e*/ 	.short	0x00ff


	//----- nvinfo : EIATTR_MERCURY_ISA_VERSION
	.align		4
        /*0040*/ 	.byte	0x03, 0x5f
        /*0042*/ 	.short	0x0101


	//----- nvinfo : EIATTR_VRC_CTA_INIT_COUNT
	.align		4
        /*0044*/ 	.byte	0x02, 0x4a
	.zero		1
	.zero		1


	//----- nvinfo : EIATTR_EXIT_INSTR_OFFSETS
	.align		4
        /*0048*/ 	.byte	0x04, 0x1c
        /*004a*/ 	.short	(.L_15 - .L_14)


	//   ....[0]....
.L_14:
        /*004c*/ 	.word	0x00000090


	//   ....[1]....
        /*0050*/ 	.word	0x00000140


	//----- nvinfo : EIATTR_CBANK_PARAM_SIZE
	.align		4
.L_15:
        /*0054*/ 	.byte	0x03, 0x19
        /*0056*/ 	.short	0x0018


	//----- nvinfo : EIATTR_PARAM_CBANK
	.align		4
        /*0058*/ 	.byte	0x04, 0x0a
        /*005a*/ 	.short	(.L_17 - .L_16)
	.align		4
.L_16:
        /*005c*/ 	.word	index@(.nv.constant0._ZN6nvtext6detail23update_sentence_lengthsEPjS1_m)
        /*0060*/ 	.short	0x0380
        /*0062*/ 	.short	0x0018


	//----- nvinfo : EIATTR_SW_WAR
	.align		4
.L_17:
        /*0064*/ 	.byte	0x04, 0x36
        /*0066*/ 	.short	(.L_19 - .L_18)
.L_18:
        /*0068*/ 	.word	0x00000008
.L_19:


//--------------------- .nv.callgraph             --------------------------
	.section	.nv.callgraph,"",@"SHT_CUDA_CALLGRAPH"
	.align	4
	.sectionentsize	8
	.align		4
        /*0000*/ 	.word	0x00000000
	.align		4
        /*0004*/ 	.word	0xffffffff
	.align		4
        /*0008*/ 	.word	0x00000000
	.align		4
        /*000c*/ 	.word	0xfffffffe
	.align		4
        /*0010*/ 	.word	0x00000000
	.align		4
        /*0014*/ 	.word	0xfffffffd
	.align		4
        /*0018*/ 	.word	0x00000000
	.align		4
        /*001c*/ 	.word	0xfffffffc


//--------------------- .text._ZN6nvtext6detail23update_sentence_lengthsEPjS1_m --------------------------
	.section	.text._ZN6nvtext6detail23update_sentence_lengthsEPjS1_m,"ax",@progbits
	.align	128
.text._ZN6nvtext6detail23update_sentence_lengthsEPjS1_m:
        .type           _ZN6nvtext6detail23update_sentence_lengthsEPjS1_m,@function
        .size           _ZN6nvtext6detail23update_sentence_lengthsEPjS1_m,(.L_x_1 - _ZN6nvtext6detail23update_sentence_lengthsEPjS1_m)
        .other          _ZN6nvtext6detail23update_sentence_lengthsEPjS1_m,@"STO_CUDA_ENTRY STV_DEFAULT"
_ZN6nvtext6detail23update_sentence_lengthsEPjS1_m:
[----:B------:R-:W-:Y:S01]  /*0000*/  LDC R1, c[0x0][0x37c] ;  /* 0x0000df00ff017b82 */ /* 0x000fe20000000800 */
[----:B------:R-:W0:Y:S01]  /*0010*/  S2R R0, SR_TID.X ;  /* 0x0000000000007919 */ /* 0x000e220000002100 */
[----:B------:R-:W0:Y:S01]  /*0020*/  LDCU UR4, c[0x0][0x360] ;  /* 0x00006c00ff0477ac */ /* 0x000e220008000800 */
[----:B------:R-:W0:Y:S01]  /*0030*/  S2R R3, SR_CTAID.X ;  /* 0x0000000000037919 */ /* 0x000e220000002500 */
[----:B------:R-:W1:Y:S01]  /*0040*/  LDCU.64 UR6, c[0x0][0x390] ;  /* 0x00007200ff0677ac */ /* 0x000e620008000a00 */
[----:B0-----:R-:W-:-:S04]  /*0050*/  IMAD R0, R3, UR4, R0 ;  /* 0x0000000403007c24 */ /* 0x001fc8000f8e0200 */
[----:B------:R-:W-:-:S05]  /*0060*/  VIADD R0, R0, 0x1 ;  /* 0x0000000100007836 */ /* 0x000fca0000000000 */
[----:B-1----:R-:W-:-:S04]  /*0070*/  ISETP.GT.U32.AND P0, PT, R0, UR6, PT ;  /* 0x0000000600007c0c */ /* 0x002fc8000bf04070 */
[----:B------:R-:W-:-:S13]  /*0080*/  ISETP.GT.U32.AND.EX P0, PT, RZ, UR7, PT, P0 ;  /* 0x00000007ff007c0c */ /* 0x000fda000bf04100 */
[----:B------:R-:W-:Y:S05]  /*0090*/  @P0 EXIT ;  /* 0x000000000000094d */ /* 0x000fea0003800000 */
[----:B------:R-:W0:Y:S01]  /*00a0*/  LDCU.64 UR6, c[0x0][0x380] ;  /* 0x00007000ff0677ac */ /* 0x000e220008000a00 */
[----:B------:R-:W1:Y:S01]  /*00b0*/  LDC.64 R4, c[0x0][0x388] ;  /* 0x0000e200ff047b82 */ /* 0x000e620000000a00 */
[----:B------:R-:W2:Y:S01]  /*00c0*/  LDCU.64 UR4, c[0x0][0x358] ;  /* 0x00006b00ff0477ac */ /* 0x000ea20008000a00 */
[----:B0-----:R-:W-:-:S04]  /*00d0*/  LEA R2, P0, R0, UR6, 0x2 ;  /* 0x0000000600027c11 */ /* 0x001fc8000f8010ff */
[----:B------:R-:W-:-:S05]  /*00e0*/  LEA.HI.X R3, R0, UR7, RZ, 0x2, P0 ;  /* 0x0000000700037c11 */ /* 0x000fca00080f14ff */
[----:B--2---:R-:W2:Y:S02]  /*00f0*/  LDG.E R0, desc[UR4][R2.64] ;  /* 0x0000000402007981 */ /* 0x004ea4000c1e1900 */
[----:B--2---:R-:W-:-:S04]  /*0100*/  VIADD R7, R0, 0xffffffff ;  /* 0xffffffff00077836 */ /* 0x004fc80000000000 */
[----:B-1----:R-:W-:-:S06]  /*0110*/  IMAD.WIDE.U32 R4, R7, 0x4, R4 ;  /* 0x0000000407047825 */ /* 0x002fcc00078e0004 */
[----:B------:R-:W2:Y:S04]  /*0120*/  LDG.E R5, desc[UR4][R4.64] ;  /* 0x0000000404057981 */ /* 0x000ea8000c1e1900 */
[----:B--2---:R-:W-:Y:S01]  /*0130*/  STG.E desc[UR4][R2.64], R5 ;  /* 0x0000000502007986 */ /* 0x004fe2000c101904 */
[----:B------:R-:W-:Y:S05]  /*0140*/  EXIT ;  /* 0x000000000000794d */ /* 0x000fea0003800000 */
.L_x_0:
[----:B------:R-:W-:-:S00]  /*0150*/  BRA `(.L_x_0) ;  /* 0xfffffffc00fc7947 */ /* 0x000fc0000383ffff */
[----:B------:R-:W-:-:S00]  /*0160*/  NOP ;  /* 0x0000000000007918 */ /* 0x000fc00000000000 */
        /* <DEDUP_REMOVED lines=9> */
.L_x_1:


//--------------------- .nv.shared.reserved.0     --------------------------
	.section	.nv.shared.reserved.0,"aw",@nobits
	.weak		__nv_reservedSMEM_offset_0_alias
	.size		__nv_reservedSMEM_offset_0_alias, 0, 64
	.other		__nv_reservedSMEM_offset_0_alias,@"STO_CUDA_RESERVED_SHARED STV_DEFAULT"
__nv_reservedSMEM_offset_0_alias:
	.zero		0
	.zero		64


//--------------------- .nv.constant0._ZN6nvtext6detail23update_sentence_lengthsEPjS1_m --------------------------
	.section	.nv.constant0._ZN6nvtext6detail23update_sentence_lengthsEPjS1_m,"a",@progbits
	.sectionflags	@""
	.align	4
.nv.constant0._ZN6nvtext6detail23update_sentence_lengthsEPjS1_m:
	.zero		920


//--------------------- SYMBOLS --------------------------

	.type		.nv.reservedSmem.offset0,@object
	.size		.nv.reservedSmem.offset0,0x4
